//
// Generated by NVIDIA NVVM Compiler
//
// Compiler Build ID: CL-36424714
// Cuda compilation tools, release 13.0, V13.0.88
// Based on NVVM 20.0.0
//

.version 9.0
.target sm_100
.address_size 64

	// .globl	_Z16torch_sum_kernelPKfS0_S0_fS0_PfS1_S1_S1_iS1_ii
// _ZZ20deterministic_reducefE6s_data has been demoted

.visible .entry _Z16torch_sum_kernelPKfS0_S0_fS0_PfS1_S1_S1_iS1_ii(
	.param .u64 .ptr .align 1 _Z16torch_sum_kernelPKfS0_S0_fS0_PfS1_S1_S1_iS1_ii_param_0,
	.param .u64 .ptr .align 1 _Z16torch_sum_kernelPKfS0_S0_fS0_PfS1_S1_S1_iS1_ii_param_1,
	.param .u64 .ptr .align 1 _Z16torch_sum_kernelPKfS0_S0_fS0_PfS1_S1_S1_iS1_ii_param_2,
	.param .f32 _Z16torch_sum_kernelPKfS0_S0_fS0_PfS1_S1_S1_iS1_ii_param_3,
	.param .u64 .ptr .align 1 _Z16torch_sum_kernelPKfS0_S0_fS0_PfS1_S1_S1_iS1_ii_param_4,
	.param .u64 .ptr .align 1 _Z16torch_sum_kernelPKfS0_S0_fS0_PfS1_S1_S1_iS1_ii_param_5,
	.param .u64 .ptr .align 1 _Z16torch_sum_kernelPKfS0_S0_fS0_PfS1_S1_S1_iS1_ii_param_6,
	.param .u64 .ptr .align 1 _Z16torch_sum_kernelPKfS0_S0_fS0_PfS1_S1_S1_iS1_ii_param_7,
	.param .u64 .ptr .align 1 _Z16torch_sum_kernelPKfS0_S0_fS0_PfS1_S1_S1_iS1_ii_param_8,
	.param .u32 _Z16torch_sum_kernelPKfS0_S0_fS0_PfS1_S1_S1_iS1_ii_param_9,
	.param .u64 .ptr .align 1 _Z16torch_sum_kernelPKfS0_S0_fS0_PfS1_S1_S1_iS1_ii_param_10,
	.param .u32 _Z16torch_sum_kernelPKfS0_S0_fS0_PfS1_S1_S1_iS1_ii_param_11,
	.param .u32 _Z16torch_sum_kernelPKfS0_S0_fS0_PfS1_S1_S1_iS1_ii_param_12
)
{
	.reg .pred 	%p<15>;
	.reg .b32 	%r<91>;
	.reg .b32 	%f<134>;
	.reg .b64 	%rd<69>;
	.reg .b64 	%fd<68>;
	// demoted variable
	.shared .align 4 .b8 _ZZ20deterministic_reducefE6s_data[1024];
	ld.param.u64 	%rd11, [_Z16torch_sum_kernelPKfS0_S0_fS0_PfS1_S1_S1_iS1_ii_param_0];
	ld.param.u64 	%rd12, [_Z16torch_sum_kernelPKfS0_S0_fS0_PfS1_S1_S1_iS1_ii_param_1];
	ld.param.f32 	%f13, [_Z16torch_sum_kernelPKfS0_S0_fS0_PfS1_S1_S1_iS1_ii_param_3];
	ld.param.u64 	%rd13, [_Z16torch_sum_kernelPKfS0_S0_fS0_PfS1_S1_S1_iS1_ii_param_5];
	ld.param.u32 	%r41, [_Z16torch_sum_kernelPKfS0_S0_fS0_PfS1_S1_S1_iS1_ii_param_9];
	ld.param.u32 	%r42, [_Z16torch_sum_kernelPKfS0_S0_fS0_PfS1_S1_S1_iS1_ii_param_11];
	ld.param.u32 	%r43, [_Z16torch_sum_kernelPKfS0_S0_fS0_PfS1_S1_S1_iS1_ii_param_12];
	cvta.to.global.u64 	%rd1, %rd12;
	cvta.to.global.u64 	%rd2, %rd11;
	cvta.to.global.u64 	%rd3, %rd13;
	mov.u32 	%r1, %ctaid.x;
	mov.u32 	%r2, %tid.x;
	setp.lt.s32 	%p1, %r43, 1;
	mov.f32 	%f133, 0f00000000;
	@%p1 bra 	$L__BB0_12;
	and.b32  	%r3, %r43, 7;
	setp.lt.u32 	%p2, %r43, 8;
	mov.f32 	%f133, 0f00000000;
	mov.b32 	%r88, 0;
	@%p2 bra 	$L__BB0_4;
	and.b32  	%r88, %r43, 2147483640;
	neg.s32 	%r86, %r88;
	mad.lo.s32 	%r85, %r1, %r42, %r2;
	mul.lo.s32 	%r45, %r42, %r42;
	shl.b32 	%r7, %r45, 3;
	mad.lo.s32 	%r46, %r42, 7, %r1;
	mad.lo.s32 	%r84, %r42, %r46, %r2;
	mad.lo.s32 	%r47, %r42, 6, %r1;
	mad.lo.s32 	%r83, %r42, %r47, %r2;
	mad.lo.s32 	%r48, %r42, 5, %r1;
	mad.lo.s32 	%r82, %r42, %r48, %r2;
	shl.b32 	%r49, %r42, 2;
	add.s32 	%r50, %r1, %r49;
	mad.lo.s32 	%r81, %r42, %r50, %r2;
	mad.lo.s32 	%r51, %r42, 3, %r1;
	mad.lo.s32 	%r80, %r42, %r51, %r2;
	shl.b32 	%r52, %r42, 1;
	add.s32 	%r53, %r1, %r52;
	mad.lo.s32 	%r79, %r42, %r53, %r2;
	add.s64 	%rd68, %rd2, 16;
	add.s32 	%r54, %r1, %r42;
	mad.lo.s32 	%r78, %r42, %r54, %r2;
	mov.f32 	%f133, 0f00000000;
$L__BB0_3:
	.pragma "nounroll";
	ld.global.f32 	%f18, [%rd68+-16];
	mul.wide.s32 	%rd14, %r85, 4;
	add.s64 	%rd15, %rd1, %rd14;
	ld.global.f32 	%f19, [%rd15];
	fma.rn.f32 	%f20, %f18, %f19, %f133;
	ld.global.f32 	%f21, [%rd68+-12];
	mul.wide.s32 	%rd16, %r78, 4;
	add.s64 	%rd17, %rd1, %rd16;
	ld.global.f32 	%f22, [%rd17];
	fma.rn.f32 	%f23, %f21, %f22, %f20;
	ld.global.f32 	%f24, [%rd68+-8];
	mul.wide.s32 	%rd18, %r79, 4;
	add.s64 	%rd19, %rd1, %rd18;
	ld.global.f32 	%f25, [%rd19];
	fma.rn.f32 	%f26, %f24, %f25, %f23;
	ld.global.f32 	%f27, [%rd68+-4];
	mul.wide.s32 	%rd20, %r80, 4;
	add.s64 	%rd21, %rd1, %rd20;
	ld.global.f32 	%f28, [%rd21];
	fma.rn.f32 	%f29, %f27, %f28, %f26;
	ld.global.f32 	%f30, [%rd68];
	mul.wide.s32 	%rd22, %r81, 4;
	add.s64 	%rd23, %rd1, %rd22;
	ld.global.f32 	%f31, [%rd23];
	fma.rn.f32 	%f32, %f30, %f31, %f29;
	ld.global.f32 	%f33, [%rd68+4];
	mul.wide.s32 	%rd24, %r82, 4;
	add.s64 	%rd25, %rd1, %rd24;
	ld.global.f32 	%f34, [%rd25];
	fma.rn.f32 	%f35, %f33, %f34, %f32;
	ld.global.f32 	%f36, [%rd68+8];
	mul.wide.s32 	%rd26, %r83, 4;
	add.s64 	%rd27, %rd1, %rd26;
	ld.global.f32 	%f37, [%rd27];
	fma.rn.f32 	%f38, %f36, %f37, %f35;
	ld.global.f32 	%f39, [%rd68+12];
	mul.wide.s32 	%rd28, %r84, 4;
	add.s64 	%rd29, %rd1, %rd28;
	ld.global.f32 	%f40, [%rd29];
	fma.rn.f32 	%f133, %f39, %f40, %f38;
	add.s32 	%r86, %r86, 8;
	add.s32 	%r85, %r85, %r7;
	add.s32 	%r84, %r84, %r7;
	add.s32 	%r83, %r83, %r7;
	add.s32 	%r82, %r82, %r7;
	add.s32 	%r81, %r81, %r7;
	add.s32 	%r80, %r80, %r7;
	add.s32 	%r79, %r79, %r7;
	add.s64 	%rd68, %rd68, 32;
	add.s32 	%r78, %r78, %r7;
	setp.ne.s32 	%p3, %r86, 0;
	@%p3 bra 	$L__BB0_3;
$L__BB0_4:
	setp.eq.s32 	%p4, %r3, 0;
	@%p4 bra 	$L__BB0_12;
	and.b32  	%r34, %r43, 3;
	setp.lt.u32 	%p5, %r3, 4;
	@%p5 bra 	$L__BB0_7;
	mul.wide.u32 	%rd30, %r88, 4;
	add.s64 	%rd31, %rd2, %rd30;
	ld.global.f32 	%f42, [%rd31];
	mad.lo.s32 	%r55, %r88, %r42, %r1;
	mad.lo.s32 	%r56, %r55, %r42, %r2;
	mul.wide.s32 	%rd32, %r56, 4;
	add.s64 	%rd33, %rd1, %rd32;
	ld.global.f32 	%f43, [%rd33];
	fma.rn.f32 	%f44, %f42, %f43, %f133;
	ld.global.f32 	%f45, [%rd31+4];
	add.s32 	%r57, %r55, %r42;
	mad.lo.s32 	%r58, %r57, %r42, %r2;
	mul.wide.s32 	%rd34, %r58, 4;
	add.s64 	%rd35, %rd1, %rd34;
	ld.global.f32 	%f46, [%rd35];
	fma.rn.f32 	%f47, %f45, %f46, %f44;
	ld.global.f32 	%f48, [%rd31+8];
	add.s32 	%r59, %r57, %r42;
	mad.lo.s32 	%r60, %r59, %r42, %r2;
	mul.wide.s32 	%rd36, %r60, 4;
	add.s64 	%rd37, %rd1, %rd36;
	ld.global.f32 	%f49, [%rd37];
	fma.rn.f32 	%f50, %f48, %f49, %f47;
	ld.global.f32 	%f51, [%rd31+12];
	add.s32 	%r61, %r59, %r42;
	mad.lo.s32 	%r62, %r61, %r42, %r2;
	mul.wide.s32 	%rd38, %r62, 4;
	add.s64 	%rd39, %rd1, %rd38;
	ld.global.f32 	%f52, [%rd39];
	fma.rn.f32 	%f133, %f51, %f52, %f50;
	add.s32 	%r88, %r88, 4;
$L__BB0_7:
	setp.eq.s32 	%p6, %r34, 0;
	@%p6 bra 	$L__BB0_12;
	setp.eq.s32 	%p7, %r34, 1;
	@%p7 bra 	$L__BB0_10;
	mul.wide.u32 	%rd40, %r88, 4;
	add.s64 	%rd41, %rd2, %rd40;
	ld.global.f32 	%f54, [%rd41];
	mad.lo.s32 	%r63, %r88, %r42, %r1;
	mad.lo.s32 	%r64, %r63, %r42, %r2;
	mul.wide.s32 	%rd42, %r64, 4;
	add.s64 	%rd43, %rd1, %rd42;
	ld.global.f32 	%f55, [%rd43];
	fma.rn.f32 	%f56, %f54, %f55, %f133;
	ld.global.f32 	%f57, [%rd41+4];
	add.s32 	%r65, %r63, %r42;
	mad.lo.s32 	%r66, %r65, %r42, %r2;
	mul.wide.s32 	%rd44, %r66, 4;
	add.s64 	%rd45, %rd1, %rd44;
	ld.global.f32 	%f58, [%rd45];
	fma.rn.f32 	%f133, %f57, %f58, %f56;
	add.s32 	%r88, %r88, 2;
$L__BB0_10:
	and.b32  	%r67, %r43, 1;
	setp.eq.b32 	%p8, %r67, 1;
	not.pred 	%p9, %p8;
	@%p9 bra 	$L__BB0_12;
	mul.wide.u32 	%rd46, %r88, 4;
	add.s64 	%rd47, %rd2, %rd46;
	ld.global.f32 	%f59, [%rd47];
	mad.lo.s32 	%r68, %r88, %r42, %r1;
	mad.lo.s32 	%r69, %r68, %r42, %r2;
	mul.wide.s32 	%rd48, %r69, 4;
	add.s64 	%rd49, %rd1, %rd48;
	ld.global.f32 	%f60, [%rd49];
	fma.rn.f32 	%f133, %f59, %f60, %f133;
$L__BB0_12:
	ld.param.u64 	%rd65, [_Z16torch_sum_kernelPKfS0_S0_fS0_PfS1_S1_S1_iS1_ii_param_4];
	ld.param.u64 	%rd64, [_Z16torch_sum_kernelPKfS0_S0_fS0_PfS1_S1_S1_iS1_ii_param_2];
	mad.lo.s32 	%r70, %r42, %r1, %r2;
	cvta.to.global.u64 	%rd50, %rd64;
	mul.wide.s32 	%rd51, %r70, 4;
	add.s64 	%rd52, %rd50, %rd51;
	ld.global.f32 	%f61, [%rd52];
	cvta.to.global.u64 	%rd53, %rd65;
	add.s64 	%rd54, %rd53, %rd51;
	ld.global.f32 	%f62, [%rd54];
	fma.rn.f32 	%f63, %f13, %f62, %f61;
	add.f32 	%f64, %f133, %f63;
	mul.wide.u32 	%rd55, %r2, 4;
	add.s64 	%rd56, %rd3, %rd55;
	ld.global.f32 	%f65, [%rd56];
	mul.f32 	%f66, %f65, %f64;
	shl.b32 	%r71, %r2, 2;
	mov.u32 	%r72, _ZZ20deterministic_reducefE6s_data;
	add.s32 	%r73, %r72, %r71;
	st.shared.f32 	[%r73], %f66;
	bar.sync 	0;
	setp.ne.s32 	%p10, %r2, 0;
	@%p10 bra 	$L__BB0_16;
	mov.f64 	%fd67, 0d0000000000000000;
	mov.b32 	%r90, 64;
$L__BB0_14:
	add.s32 	%r76, %r72, %r90;
	ld.shared.f32 	%f67, [%r76+-64];
	cvt.f64.f32 	%fd4, %f67;
	add.f64 	%fd5, %fd67, %fd4;
	ld.shared.f32 	%f68, [%r76+-60];
	cvt.f64.f32 	%fd6, %f68;
	add.f64 	%fd7, %fd5, %fd6;
	ld.shared.f32 	%f69, [%r76+-56];
	cvt.f64.f32 	%fd8, %f69;
	add.f64 	%fd9, %fd7, %fd8;
	ld.shared.f32 	%f70, [%r76+-52];
	cvt.f64.f32 	%fd10, %f70;
	add.f64 	%fd11, %fd9, %fd10;
	ld.shared.f32 	%f71, [%r76+-48];
	cvt.f64.f32 	%fd12, %f71;
	add.f64 	%fd13, %fd11, %fd12;
	ld.shared.f32 	%f72, [%r76+-44];
	cvt.f64.f32 	%fd14, %f72;
	add.f64 	%fd15, %fd13, %fd14;
	ld.shared.f32 	%f73, [%r76+-40];
	cvt.f64.f32 	%fd16, %f73;
	add.f64 	%fd17, %fd15, %fd16;
	ld.shared.f32 	%f74, [%r76+-36];
	cvt.f64.f32 	%fd18, %f74;
	add.f64 	%fd19, %fd17, %fd18;
	ld.shared.f32 	%f75, [%r76+-32];
	cvt.f64.f32 	%fd20, %f75;
	add.f64 	%fd21, %fd19, %fd20;
	ld.shared.f32 	%f76, [%r76+-28];
	cvt.f64.f32 	%fd22, %f76;
	add.f64 	%fd23, %fd21, %fd22;
	ld.shared.f32 	%f77, [%r76+-24];
	cvt.f64.f32 	%fd24, %f77;
	add.f64 	%fd25, %fd23, %fd24;
	ld.shared.f32 	%f78, [%r76+-20];
	cvt.f64.f32 	%fd26, %f78;
	add.f64 	%fd27, %fd25, %fd26;
	ld.shared.f32 	%f79, [%r76+-16];
	cvt.f64.f32 	%fd28, %f79;
	add.f64 	%fd29, %fd27, %fd28;
	ld.shared.f32 	%f80, [%r76+-12];
	cvt.f64.f32 	%fd30, %f80;
	add.f64 	%fd31, %fd29, %fd30;
	ld.shared.f32 	%f81, [%r76+-8];
	cvt.f64.f32 	%fd32, %f81;
	add.f64 	%fd33, %fd31, %fd32;
	ld.shared.f32 	%f82, [%r76+-4];
	cvt.f64.f32 	%fd34, %f82;
	add.f64 	%fd35, %fd33, %fd34;
	ld.shared.f32 	%f83, [%r76];
	cvt.f64.f32 	%fd36, %f83;
	add.f64 	%fd37, %fd35, %fd36;
	ld.shared.f32 	%f84, [%r76+4];
	cvt.f64.f32 	%fd38, %f84;
	add.f64 	%fd39, %fd37, %fd38;
	ld.shared.f32 	%f85, [%r76+8];
	cvt.f64.f32 	%fd40, %f85;
	add.f64 	%fd41, %fd39, %fd40;
	ld.shared.f32 	%f86, [%r76+12];
	cvt.f64.f32 	%fd42, %f86;
	add.f64 	%fd43, %fd41, %fd42;
	ld.shared.f32 	%f87, [%r76+16];
	cvt.f64.f32 	%fd44, %f87;
	add.f64 	%fd45, %fd43, %fd44;
	ld.shared.f32 	%f88, [%r76+20];
	cvt.f64.f32 	%fd46, %f88;
	add.f64 	%fd47, %fd45, %fd46;
	ld.shared.f32 	%f89, [%r76+24];
	cvt.f64.f32 	%fd48, %f89;
	add.f64 	%fd49, %fd47, %fd48;
	ld.shared.f32 	%f90, [%r76+28];
	cvt.f64.f32 	%fd50, %f90;
	add.f64 	%fd51, %fd49, %fd50;
	ld.shared.f32 	%f91, [%r76+32];
	cvt.f64.f32 	%fd52, %f91;
	add.f64 	%fd53, %fd51, %fd52;
	ld.shared.f32 	%f92, [%r76+36];
	cvt.f64.f32 	%fd54, %f92;
	add.f64 	%fd55, %fd53, %fd54;
	ld.shared.f32 	%f93, [%r76+40];
	cvt.f64.f32 	%fd56, %f93;
	add.f64 	%fd57, %fd55, %fd56;
	ld.shared.f32 	%f94, [%r76+44];
	cvt.f64.f32 	%fd58, %f94;
	add.f64 	%fd59, %fd57, %fd58;
	ld.shared.f32 	%f95, [%r76+48];
	cvt.f64.f32 	%fd60, %f95;
	add.f64 	%fd61, %fd59, %fd60;
	ld.shared.f32 	%f96, [%r76+52];
	cvt.f64.f32 	%fd62, %f96;
	add.f64 	%fd63, %fd61, %fd62;
	ld.shared.f32 	%f97, [%r76+56];
	cvt.f64.f32 	%fd64, %f97;
	add.f64 	%fd65, %fd63, %fd64;
	ld.shared.f32 	%f98, [%r76+60];
	cvt.f64.f32 	%fd66, %f98;
	add.f64 	%fd67, %fd65, %fd66;
	add.s32 	%r90, %r90, 128;
	setp.ne.s32 	%p11, %r90, 1088;
	@%p11 bra 	$L__BB0_14;
	cvt.rn.f32.f64 	%f99, %fd67;
	st.shared.f32 	[_ZZ20deterministic_reducefE6s_data], %f99;
$L__BB0_16:
	setp.ne.s32 	%p12, %r2, 0;
	bar.sync 	0;
	@%p12 bra 	$L__BB0_18;
	ld.param.u64 	%rd67, [_Z16torch_sum_kernelPKfS0_S0_fS0_PfS1_S1_S1_iS1_ii_param_10];
	ld.param.u64 	%rd66, [_Z16torch_sum_kernelPKfS0_S0_fS0_PfS1_S1_S1_iS1_ii_param_7];
	ld.shared.f32 	%f100, [_ZZ20deterministic_reducefE6s_data];
	mul.f32 	%f101, %f100, 0f3F000000;
	mul.f32 	%f102, %f100, %f100;
	mul.f32 	%f103, %f100, %f102;
	fma.rn.f32 	%f104, %f103, 0f3D372713, %f100;
	mul.f32 	%f105, %f104, 0f3F4C422A;
	abs.f32 	%f106, %f105;
	mul.f32 	%f107, %f106, 0f4038AA3B;
	ex2.approx.ftz.f32 	%f108, %f107;
	add.f32 	%f109, %f108, 0f3F800000;
	rcp.approx.ftz.f32 	%f110, %f109;
	fma.rn.f32 	%f111, %f110, 0fC0000000, 0f3F800000;
	setp.ge.f32 	%p13, %f106, 0f41102CB4;
	selp.f32 	%f112, 0f3F800000, %f111, %p13;
	copysign.f32 	%f113, %f105, %f112;
	mul.f32 	%f114, %f105, %f105;
	fma.rn.f32 	%f115, %f114, 0f3C80F082, 0fBD563CAE;
	fma.rn.f32 	%f116, %f115, %f114, 0f3E085941;
	fma.rn.f32 	%f117, %f116, %f114, 0fBEAAA9ED;
	fma.rn.f32 	%f118, %f117, %f114, 0f00000000;
	fma.rn.f32 	%f119, %f118, %f105, %f105;
	setp.ge.f32 	%p14, %f106, 0f3F19999A;
	selp.f32 	%f120, %f113, %f119, %p14;
	add.f32 	%f121, %f120, 0f3F800000;
	mul.f32 	%f122, %f101, %f121;
	cvta.to.global.u64 	%rd57, %rd66;
	mul.wide.u32 	%rd58, %r1, 4;
	add.s64 	%rd59, %rd57, %rd58;
	st.global.f32 	[%rd59], %f122;
	add.s64 	%rd60, %rd3, %rd58;
	ld.global.f32 	%f123, [%rd60];
	mul.f32 	%f124, %f122, 0f3E19999A;
	fma.rn.f32 	%f125, %f123, 0f3F59999A, %f124;
	st.global.f32 	[%rd60], %f125;
	mad.lo.s32 	%r77, %r42, %r41, %r1;
	cvta.to.global.u64 	%rd61, %rd67;
	mul.wide.u32 	%rd62, %r77, 4;
	add.s64 	%rd63, %rd61, %rd62;
	st.global.f32 	[%rd63], %f125;
$L__BB0_18:
	ret;

}


// ===== COMPILED SASS (sm_100) =====

	.target	sm_100

	.elftype	@"ET_EXEC"


//--------------------- .note.nv.tkinfo           --------------------------
	.section	.note.nv.tkinfo,"",@"SHT_NOTE"
	.sectionflags	@"SHF_NOTE_NV_TKINFO"
	.tkinfo
        /*0018*/ 	.word	0x00000002
        /*0030*/ 	.string	""
        /*0030*/ 	.string	"ptxas"
        /*0030*/ 	.string	"Cuda compilation tools, release 13.0, V13.0.88"
        /*0030*/ 	.string	"Build cuda_13.0.r13.0/compiler.36424714_0"
        /*0030*/ 	.string	"-arch sm_100 -m 64 "



//--------------------- .note.nv.cuinfo           --------------------------
	.section	.note.nv.cuinfo,"",@"SHT_NOTE"
	.sectionflags	@"SHF_NOTE_NV_CUINFO"
        /*0018*/ 	.short	0x0002
        /*001a*/ 	.short	0x0064
        /*001c*/ 	.short	0x0082
	.zero		2


//--------------------- .nv.info                  --------------------------
	.section	.nv.info,"",@"SHT_CUDA_INFO"
	.align	4


	//----- nvinfo : EIATTR_REGCOUNT
	.align		4
        /*0000*/ 	.byte	0x04, 0x2f
        /*0002*/ 	.short	(.L_1 - .L_0)
	.align		4
.L_0:
        /*0004*/ 	.word	index@(_Z16torch_sum_kernelPKfS0_S0_fS0_PfS1_S1_S1_iS1_ii)
        /*0008*/ 	.word	0x00000020


	//----- nvinfo : EIATTR_FRAME_SIZE
	.align		4
.L_1:
        /*000c*/ 	.byte	0x04, 0x11
        /*000e*/ 	.short	(.L_3 - .L_2)
	.align		4
.L_2:
        /*0010*/ 	.word	index@(_Z16torch_sum_kernelPKfS0_S0_fS0_PfS1_S1_S1_iS1_ii)
        /*0014*/ 	.word	0x00000000


	//----- nvinfo : EIATTR_MIN_STACK_SIZE
	.align		4
.L_3:
        /*0018*/ 	.byte	0x04, 0x12
        /*001a*/ 	.short	(.L_5 - .L_4)
	.align		4
.L_4:
        /*001c*/ 	.word	index@(_Z16torch_sum_kernelPKfS0_S0_fS0_PfS1_S1_S1_iS1_ii)
        /*0020*/ 	.word	0x00000000
.L_5:


//--------------------- .nv.compat                --------------------------
	.section	.nv.compat,"",@"SHT_CUDA_COMPAT_INFO"
	.align	4
        /*0000*/ 	.byte	0x02, 0x09, 0x00, 0x00, 0x02, 0x02, 0x01, 0x00, 0x02, 0x05, 0x05, 0x00, 0x03, 0x07, 0x01, 0x01
        /*0010*/ 	.byte	0x02, 0x03, 0x00, 0x00, 0x02, 0x06, 0x01, 0x00, 0x04, 0x0b, 0x08, 0x00, 0x01, 0x00, 0x00, 0x00
        /*0020*/ 	.byte	0x00, 0x00, 0x00, 0x00


//--------------------- .nv.info._Z16torch_sum_kernelPKfS0_S0_fS0_PfS1_S1_S1_iS1_ii --------------------------
	.section	.nv.info._Z16torch_sum_kernelPKfS0_S0_fS0_PfS1_S1_S1_iS1_ii,"",@"SHT_CUDA_INFO"
	.sectionflags	@""
	.align	4


	//----- nvinfo : EIATTR_CUDA_API_VERSION
	.align		4
        /*0000*/ 	.byte	0x04, 0x37
        /*0002*/ 	.short	(.L_7 - .L_6)
.L_6:
        /*0004*/ 	.word	0x00000082


	//----- nvinfo : EIATTR_KPARAM_INFO
	.align		4
.L_7:
        /*0008*/ 	.byte	0x04, 0x17
        /*000a*/ 	.short	(.L_9 - .L_8)
.L_8:
        /*000c*/ 	.word	0x00000000
        /*0010*/ 	.short	0x000c
        /*0012*/ 	.short	0x005c
        /*0014*/ 	.byte	0x00, 0xf0, 0x11, 0x00


	//----- nvinfo : EIATTR_KPARAM_INFO
	.align		4
.L_9:
        /*0018*/ 	.byte	0x04, 0x17
        /*001a*/ 	.short	(.L_11 - .L_10)
.L_10:
        /*001c*/ 	.word	0x00000000
        /*0020*/ 	.short	0x000b
        /*0022*/ 	.short	0x0058
        /*0024*/ 	.byte	0x00, 0xf0, 0x11, 0x00


	//----- nvinfo : EIATTR_KPARAM_INFO
	.align		4
.L_11:
        /*0028*/ 	.byte	0x04, 0x17
        /*002a*/ 	.short	(.L_13 - .L_12)
.L_12:
        /*002c*/ 	.word	0x00000000
        /*0030*/ 	.short	0x000a
        /*0032*/ 	.short	0x0050
        /*0034*/ 	.byte	0x00, 0xf5, 0x21, 0x00


	//----- nvinfo : EIATTR_KPARAM_INFO
	.align		4
.L_13:
        /*0038*/ 	.byte	0x04, 0x17
        /*003a*/ 	.short	(.L_15 - .L_14)
.L_14:
        /*003c*/ 	.word	0x00000000
        /*0040*/ 	.short	0x0009
        /*0042*/ 	.short	0x0048
        /*0044*/ 	.byte	0x00, 0xf0, 0x11, 0x00


	//----- nvinfo : EIATTR_KPARAM_INFO
	.align		4
.L_15:
        /*0048*/ 	.byte	0x04, 0x17
        /*004a*/ 	.short	(.L_17 - .L_16)
.L_16:
        /*004c*/ 	.word	0x00000000
        /*0050*/ 	.short	0x0008
        /*0052*/ 	.short	0x0040
        /*0054*/ 	.byte	0x00, 0xf5, 0x21, 0x00


	//----- nvinfo : EIATTR_KPARAM_INFO
	.align		4
.L_17:
        /*0058*/ 	.byte	0x04, 0x17
        /*005a*/ 	.short	(.L_19 - .L_18)
.L_18:
        /*005c*/ 	.word	0x00000000
        /*0060*/ 	.short	0x0007
        /*0062*/ 	.short	0x0038
        /*0064*/ 	.byte	0x00, 0xf5, 0x21, 0x00


	//----- nvinfo : EIATTR_KPARAM_INFO
	.align		4
.L_19:
        /*0068*/ 	.byte	0x04, 0x17
        /*006a*/ 	.short	(.L_21 - .L_20)
.L_20:
        /*006c*/ 	.word	0x00000000
        /*0070*/ 	.short	0x0006
        /*0072*/ 	.short	0x0030
        /*0074*/ 	.byte	0x00, 0xf5, 0x21, 0x00


	//----- nvinfo : EIATTR_KPARAM_INFO
	.align		4
.L_21:
        /*0078*/ 	.byte	0x04, 0x17
        /*007a*/ 	.short	(.L_23 - .L_22)
.L_22:
        /*007c*/ 	.word	0x00000000
        /*0080*/ 	.short	0x0005
        /*0082*/ 	.short	0x0028
        /*0084*/ 	.byte	0x00, 0xf5, 0x21, 0x00


	//----- nvinfo : EIATTR_KPARAM_INFO
	.align		4
.L_23:
        /*0088*/ 	.byte	0x04, 0x17
        /*008a*/ 	.short	(.L_25 - .L_24)
.L_24:
        /*008c*/ 	.word	0x00000000
        /*0090*/ 	.short	0x0004
        /*0092*/ 	.short	0x0020
        /*0094*/ 	.byte	0x00, 0xf5, 0x21, 0x00


	//----- nvinfo : EIATTR_KPARAM_INFO
	.align		4
.L_25:
        /*0098*/ 	.byte	0x04, 0x17
        /*009a*/ 	.short	(.L_27 - .L_26)
.L_26:
        /*009c*/ 	.word	0x00000000
        /*00a0*/ 	.short	0x0003
        /*00a2*/ 	.short	0x0018
        /*00a4*/ 	.byte	0x00, 0xf0, 0x11, 0x00


	//----- nvinfo : EIATTR_KPARAM_INFO
	.align		4
.L_27:
        /*00a8*/ 	.byte	0x04, 0x17
        /*00aa*/ 	.short	(.L_29 - .L_28)
.L_28:
        /*00ac*/ 	.word	0x00000000
        /*00b0*/ 	.short	0x0002
        /*00b2*/ 	.short	0x0010
        /*00b4*/ 	.byte	0x00, 0xf5, 0x21, 0x00


	//----- nvinfo : EIATTR_KPARAM_INFO
	.align		4
.L_29:
        /*00b8*/ 	.byte	0x04, 0x17
        /*00ba*/ 	.short	(.L_31 - .L_30)
.L_30:
        /*00bc*/ 	.word	0x00000000
        /*00c0*/ 	.short	0x0001
        /*00c2*/ 	.short	0x0008
        /*00c4*/ 	.byte	0x00, 0xf5, 0x21, 0x00


	//----- nvinfo : EIATTR_KPARAM_INFO
	.align		4
.L_31:
        /*00c8*/ 	.byte	0x04, 0x17
        /*00ca*/ 	.short	(.L_33 - .L_32)
.L_32:
        /*00cc*/ 	.word	0x00000000
        /*00d0*/ 	.short	0x0000
        /*00d2*/ 	.short	0x0000
        /*00d4*/ 	.byte	0x00, 0xf5, 0x21, 0x00


	//----- nvinfo : EIATTR_SPARSE_MMA_MASK
	.align		4
.L_33:
        /*00d8*/ 	.byte	0x03, 0x50
        /*00da*/ 	.short	0x0000


	//----- nvinfo : EIATTR_MAXREG_COUNT
	.align		4
        /*00dc*/ 	.byte	0x03, 0x1b
        /*00de*/ 	.short	0x00ff


	//----- nvinfo : EIATTR_NUM_BARRIERS
	.align		4
        /*00e0*/ 	.byte	0x02, 0x4c
        /*00e2*/ 	.byte	0x01
	.zero		1


	//----- nvinfo : EIATTR_MERCURY_ISA_VERSION
	.align		4
        /*00e4*/ 	.byte	0x03, 0x5f
        /*00e6*/ 	.short	0x0101


	//----- nvinfo : EIATTR_VRC_CTA_INIT_COUNT
	.align		4
        /*00e8*/ 	.byte	0x02, 0x4a
	.zero		1
	.zero		1


	//----- nvinfo : EIATTR_EXIT_INSTR_OFFSETS
	.align		4
        /*00ec*/ 	.byte	0x04, 0x1c
        /*00ee*/ 	.short	(.L_35 - .L_34)


	//   ....[0]....
.L_34:
        /*00f0*/ 	.word	0x00001010


	//   ....[1]....
        /*00f4*/ 	.word	0x00001280


	//----- nvinfo : EIATTR_CRS_STACK_SIZE
	.align		4
.L_35:
        /*00f8*/ 	.byte	0x04, 0x1e
        /*00fa*/ 	.short	(.L_37 - .L_36)
.L_36:
        /*00fc*/ 	.word	0x00000000


	//----- nvinfo : EIATTR_CBANK_PARAM_SIZE
	.align		4
.L_37:
        /*0100*/ 	.byte	0x03, 0x19
        /*0102*/ 	.short	0x0060


	//----- nvinfo : EIATTR_PARAM_CBANK
	.align		4
        /*0104*/ 	.byte	0x04, 0x0a
        /*0106*/ 	.short	(.L_39 - .L_38)
	.align		4
.L_38:
        /*0108*/ 	.word	index@(.nv.constant0._Z16torch_sum_kernelPKfS0_S0_fS0_PfS1_S1_S1_iS1_ii)
        /*010c*/ 	.short	0x0380
        /*010e*/ 	.short	0x0060


	//----- nvinfo : EIATTR_SW_WAR
	.align		4
.L_39:
        /*0110*/ 	.byte	0x04, 0x36
        /*0112*/ 	.short	(.L_41 - .L_40)
.L_40:
        /*0114*/ 	.word	0x00000008
.L_41:


//--------------------- .nv.callgraph             --------------------------
	.section	.nv.callgraph,"",@"SHT_CUDA_CALLGRAPH"
	.align	4
	.sectionentsize	8
	.align		4
        /*0000*/ 	.word	0x00000000
	.align		4
        /*0004*/ 	.word	0xffffffff
	.align		4
        /*0008*/ 	.word	0x00000000
	.align		4
        /*000c*/ 	.word	0xfffffffe
	.align		4
        /*0010*/ 	.word	0x00000000
	.align		4
        /*0014*/ 	.word	0xfffffffd
	.align		4
        /*0018*/ 	.word	0x00000000
	.align		4
        /*001c*/ 	.word	0xfffffffc


//--------------------- .text._Z16torch_sum_kernelPKfS0_S0_fS0_PfS1_S1_S1_iS1_ii --------------------------
	.section	.text._Z16torch_sum_kernelPKfS0_S0_fS0_PfS1_S1_S1_iS1_ii,"ax",@progbits
	.align	128
        .global         _Z16torch_sum_kernelPKfS0_S0_fS0_PfS1_S1_S1_iS1_ii
        .type           _Z16torch_sum_kernelPKfS0_S0_fS0_PfS1_S1_S1_iS1_ii,@function
        .size           _Z16torch_sum_kernelPKfS0_S0_fS0_PfS1_S1_S1_iS1_ii,(.L_x_8 - _Z16torch_sum_kernelPKfS0_S0_fS0_PfS1_S1_S1_iS1_ii)
        .other          _Z16torch_sum_kernelPKfS0_S0_fS0_PfS1_S1_S1_iS1_ii,@"STO_CUDA_ENTRY STV_DEFAULT"
_Z16torch_sum_kernelPKfS0_S0_fS0_PfS1_S1_S1_iS1_ii:
.text._Z16torch_sum_kernelPKfS0_S0_fS0_PfS1_S1_S1_iS1_ii:
[----:B------:R-:W-:Y:S08]  /*0000*/  LDC R1, c[0x0][0x37c] ;  /* 0x0000df00ff017b82 */ /* 0x000ff00000000800 */
[----:B------:R-:W0:Y:S01]  /*0010*/  LDC R0, c[0x0][0x3dc] ;  /* 0x0000f700ff007b82 */ /* 0x000e220000000800 */
[----:B------:R-:W1:Y:S01]  /*0020*/  S2R R2, SR_CTAID.X ;  /* 0x0000000000027919 */ /* 0x000e620000002500 */
[----:B------:R-:W2:Y:S01]  /*0030*/  LDCU.64 UR6, c[0x0][0x358] ;  /* 0x00006b00ff0677ac */ /* 0x000ea20008000a00 */
[----:B------:R-:W-:Y:S01]  /*0040*/  HFMA2 R28, -RZ, RZ, 0, 0 ;  /* 0x00000000ff1c7431 */ /* 0x000fe200000001ff */
[----:B------:R-:W3:Y:S01]  /*0050*/  S2R R3, SR_TID.X ;  /* 0x0000000000037919 */ /* 0x000ee20000002100 */
[----:B0-----:R-:W-:-:S13]  /*0060*/  ISETP.GE.AND P0, PT, R0, 0x1, PT ;  /* 0x000000010000780c */ /* 0x001fda0003f06270 */
[----:B-123--:R-:W-:Y:S05]  /*0070*/  @!P0 BRA `(.L_x_0) ;  /* 0x0000000800408947 */ /* 0x00efea0003800000 */
[C---:B------:R-:W-:Y:S02]  /*0080*/  ISETP.GE.U32.AND P1, PT, R0.reuse, 0x8, PT ;  /* 0x000000080000780c */ /* 0x040fe40003f26070 */
[----:B------:R-:W-:Y:S02]  /*0090*/  LOP3.LUT R5, R0, 0x7, RZ, 0xc0, !PT ;  /* 0x0000000700057812 */ /* 0x000fe400078ec0ff */
[----:B------:R-:W-:Y:S02]  /*00a0*/  MOV R28, RZ ;  /* 0x000000ff001c7202 */ /* 0x000fe40000000f00 */
[----:B------:R-:W-:Y:S02]  /*00b0*/  ISETP.NE.AND P0, PT, R5, RZ, PT ;  /* 0x000000ff0500720c */ /* 0x000fe40003f05270 */
[----:B------:R-:W-:-:S05]  /*00c0*/  MOV R7, RZ ;  /* 0x000000ff00077202 */ /* 0x000fca0000000f00 */
[----:B------:R-:W-:Y:S06]  /*00d0*/  @!P1 BRA `(.L_x_1) ;  /* 0x0000000400249947 */ /* 0x000fec0003800000 */
[----:B------:R-:W0:Y:S01]  /*00e0*/  LDC R13, c[0x0][0x3d8] ;  /* 0x0000f600ff0d7b82 */ /* 0x000e220000000800 */
[----:B------:R-:W1:Y:S01]  /*00f0*/  LDCU.64 UR4, c[0x0][0x380] ;  /* 0x00007000ff0477ac */ /* 0x000e620008000a00 */
[----:B------:R-:W-:Y:S02]  /*0100*/  LOP3.LUT R7, R0, 0x7ffffff8, RZ, 0xc0, !PT ;  /* 0x7ffffff800077812 */ /* 0x000fe400078ec0ff */
[----:B------:R-:W-:Y:S02]  /*0110*/  MOV R28, RZ ;  /* 0x000000ff001c7202 */ /* 0x000fe40000000f00 */
[----:B------:R-:W-:Y:S01]  /*0120*/  IADD3 R24, PT, PT, -R7, RZ, RZ ;  /* 0x000000ff07187210 */ /* 0x000fe20007ffe1ff */
[----:B-1----:R-:W-:-:S04]  /*0130*/  UIADD3 UR4, UP0, UPT, UR4, 0x10, URZ ;  /* 0x0000001004047890 */ /* 0x002fc8000ff1e0ff */
[----:B------:R-:W-:Y:S01]  /*0140*/  UIADD3.X UR5, UPT, UPT, URZ, UR5, URZ, UP0, !UPT ;  /* 0x00000005ff057290 */ /* 0x000fe200087fe4ff */
[CC--:B0-----:R-:W-:Y:S01]  /*0150*/  LEA R16, R13.reuse, R2.reuse, 0x1 ;  /* 0x000000020d107211 */ /* 0x0c1fe200078e08ff */
[C-C-:B------:R-:W-:Y:S01]  /*0160*/  IMAD R10, R13.reuse, 0x5, R2.reuse ;  /* 0x000000050d0a7824 */ /* 0x140fe200078e0202 */
[C---:B------:R-:W-:Y:S01]  /*0170*/  LEA R12, R13.reuse, R2, 0x2 ;  /* 0x000000020d0c7211 */ /* 0x040fe200078e10ff */
[C-C-:B------:R-:W-:Y:S01]  /*0180*/  IMAD R6, R13.reuse, 0x7, R2.reuse ;  /* 0x000000070d067824 */ /* 0x140fe200078e0202 */
[-C--:B------:R-:W-:Y:S01]  /*0190*/  IADD3 R18, PT, PT, R2, R13.reuse, RZ ;  /* 0x0000000d02127210 */ /* 0x080fe20007ffe0ff */
[C-C-:B------:R-:W-:Y:S01]  /*01a0*/  IMAD R8, R13.reuse, 0x6, R2.reuse ;  /* 0x000000060d087824 */ /* 0x140fe200078e0202 */
[----:B------:R-:W-:Y:S01]  /*01b0*/  MOV R27, UR4 ;  /* 0x00000004001b7c02 */ /* 0x000fe20008000f00 */
[----:B------:R-:W-:Y:S02]  /*01c0*/  IMAD R14, R13, 0x3, R2 ;  /* 0x000000030d0e7824 */ /* 0x000fe400078e0202 */
[----:B------:R-:W-:-:S02]  /*01d0*/  IMAD R9, R10, R13, R3 ;  /* 0x0000000d0a097224 */ /* 0x000fc400078e0203 */
[-CC-:B------:R-:W-:Y:S01]  /*01e0*/  IMAD R23, R16, R13.reuse, R3.reuse ;  /* 0x0000000d10177224 */ /* 0x180fe200078e0203 */
[----:B------:R-:W-:Y:S01]  /*01f0*/  MOV R16, UR5 ;  /* 0x0000000500107c02 */ /* 0x000fe20008000f00 */
[-CC-:B------:R-:W-:Y:S02]  /*0200*/  IMAD R4, R2, R13.reuse, R3.reuse ;  /* 0x0000000d02047224 */ /* 0x180fe400078e0203 */
[-CC-:B------:R-:W-:Y:S02]  /*0210*/  IMAD R6, R6, R13.reuse, R3.reuse ;  /* 0x0000000d06067224 */ /* 0x180fe400078e0203 */
[-CC-:B------:R-:W-:Y:S02]  /*0220*/  IMAD R8, R8, R13.reuse, R3.reuse ;  /* 0x0000000d08087224 */ /* 0x180fe400078e0203 */
[-CC-:B------:R-:W-:Y:S02]  /*0230*/  IMAD R10, R12, R13.reuse, R3.reuse ;  /* 0x0000000d0c0a7224 */ /* 0x180fe400078e0203 */
[----:B------:R-:W-:-:S02]  /*0240*/  IMAD R11, R14, R13, R3 ;  /* 0x0000000d0e0b7224 */ /* 0x000fc400078e0203 */
[-C--:B------:R-:W-:Y:S02]  /*0250*/  IMAD R25, R18, R13.reuse, R3 ;  /* 0x0000000d12197224 */ /* 0x080fe400078e0203 */
[----:B------:R-:W-:-:S07]  /*0260*/  IMAD R22, R13, R13, RZ ;  /* 0x0000000d0d167224 */ /* 0x000fce00078e02ff */
.L_x_2:
[----:B------:R-:W0:Y:S01]  /*0270*/  LDC.64 R12, c[0x0][0x388] ;  /* 0x0000e200ff0c7b82 */ /* 0x000e220000000a00 */
[----:B------:R-:W-:Y:S02]  /*0280*/  MOV R14, R27 ;  /* 0x0000001b000e7202 */ /* 0x000fe40000000f00 */
[----:B------:R-:W-:-:S05]  /*0290*/  MOV R15, R16 ;  /* 0x00000010000f7202 */ /* 0x000fca0000000f00 */
[----:B------:R-:W2:Y:S04]  /*02a0*/  LDG.E R19, desc[UR6][R14.64+-0x10] ;  /* 0xfffff0060e137981 */ /* 0x000ea8000c1e1900 */
[----:B------:R-:W3:Y:S01]  /*02b0*/  LDG.E R29, desc[UR6][R14.64+-0xc] ;  /* 0xfffff4060e1d7981 */ /* 0x000ee2000c1e1900 */
[----:B0-----:R-:W-:-:S06]  /*02c0*/  IMAD.WIDE R20, R4, 0x4, R12 ;  /* 0x0000000404147825 */ /* 0x001fcc00078e020c */
[----:B------:R-:W2:Y:S01]  /*02d0*/  LDG.E R20, desc[UR6][R20.64] ;  /* 0x0000000614147981 */ /* 0x000ea2000c1e1900 */
[----:B------:R-:W-:-:S04]  /*02e0*/  IMAD.WIDE R16, R25, 0x4, R12 ;  /* 0x0000000419107825 */ /* 0x000fc800078e020c */
[----:B------:R-:W-:Y:S02]  /*02f0*/  IMAD.WIDE R26, R11, 0x4, R12 ;  /* 0x000000040b1a7825 */ /* 0x000fe400078e020c */
[----:B------:R-:W3:Y:S04]  /*0300*/  LDG.E R17, desc[UR6][R16.64] ;  /* 0x0000000610117981 */ /* 0x000ee8000c1e1900 */
[----:B------:R-:W4:Y:S04]  /*0310*/  LDG.E R27, desc[UR6][R26.64] ;  /* 0x000000061a1b7981 */ /* 0x000f28000c1e1900 */
[----:B------:R-:W4:Y:S04]  /*0320*/  LDG.E R16, desc[UR6][R14.64+-0x4] ;  /* 0xfffffc060e107981 */ /* 0x000f28000c1e1900 */
[----:B------:R-:W5:Y:S01]  /*0330*/  LDG.E R26, desc[UR6][R14.64+0xc] ;  /* 0x00000c060e1a7981 */ /* 0x000f62000c1e1900 */
[----:B--2---:R-:W-:Y:S01]  /*0340*/  FFMA R28, R19, R20, R28 ;  /* 0x00000014131c7223 */ /* 0x004fe2000000001c */
[----:B------:R-:W-:-:S06]  /*0350*/  IMAD.WIDE R18, R23, 0x4, R12 ;  /* 0x0000000417127825 */ /* 0x000fcc00078e020c */
[----:B------:R-:W2:Y:S04]  /*0360*/  LDG.E R18, desc[UR6][R18.64] ;  /* 0x0000000612127981 */ /* 0x000ea8000c1e1900 */
[----:B------:R-:W2:Y:S01]  /*0370*/  LDG.E R19, desc[UR6][R14.64+-0x8] ;  /* 0xfffff8060e137981 */ /* 0x000ea2000c1e1900 */
[----:B---3--:R-:W-:Y:S01]  /*0380*/  FFMA R28, R29, R17, R28 ;  /* 0x000000111d1c7223 */ /* 0x008fe2000000001c */
[----:B------:R-:W-:-:S06]  /*0390*/  IMAD.WIDE R20, R10, 0x4, R12 ;  /* 0x000000040a147825 */ /* 0x000fcc00078e020c */
[----:B------:R-:W3:Y:S01]  /*03a0*/  LDG.E R21, desc[UR6][R20.64] ;  /* 0x0000000614157981 */ /* 0x000ee2000c1e1900 */
[----:B--2---:R-:W-:-:S04]  /*03b0*/  FFMA R29, R19, R18, R28 ;  /* 0x00000012131d7223 */ /* 0x004fc8000000001c */
[----:B----4-:R-:W-:Y:S01]  /*03c0*/  FFMA R28, R16, R27, R29 ;  /* 0x0000001b101c7223 */ /* 0x010fe2000000001d */
[--C-:B------:R-:W-:Y:S01]  /*03d0*/  IMAD.WIDE R16, R9, 0x4, R12.reuse ;  /* 0x0000000409107825 */ /* 0x100fe200078e020c */
[----:B------:R-:W3:Y:S04]  /*03e0*/  LDG.E R29, desc[UR6][R14.64] ;  /* 0x000000060e1d7981 */ /* 0x000ee8000c1e1900 */
[----:B------:R-:W2:Y:S04]  /*03f0*/  LDG.E R27, desc[UR6][R14.64+0x4] ;  /* 0x000004060e1b7981 */ /* 0x000ea8000c1e1900 */
[----:B------:R-:W2:Y:S01]  /*0400*/  LDG.E R16, desc[UR6][R16.64] ;  /* 0x0000000610107981 */ /* 0x000ea2000c1e1900 */
[----:B------:R-:W-:-:S04]  /*0410*/  IMAD.WIDE R18, R8, 0x4, R12 ;  /* 0x0000000408127825 */ /* 0x000fc800078e020c */
[----:B------:R-:W-:Y:S02]  /*0420*/  IMAD.WIDE R12, R6, 0x4, R12 ;  /* 0x00000004060c7825 */ /* 0x000fe400078e020c */
[----:B------:R-:W4:Y:S04]  /*0430*/  LDG.E R18, desc[UR6][R18.64] ;  /* 0x0000000612127981 */ /* 0x000f28000c1e1900 */
[----:B------:R-:W5:Y:S04]  /*0440*/  LDG.E R13, desc[UR6][R12.64] ;  /* 0x000000060c0d7981 */ /* 0x000f68000c1e1900 */
[----:B------:R-:W4:Y:S01]  /*0450*/  LDG.E R12, desc[UR6][R14.64+0x8] ;  /* 0x000008060e0c7981 */ /* 0x000f22000c1e1900 */
[----:B------:R-:W-:-:S02]  /*0460*/  IADD3 R24, PT, PT, R24, 0x8, RZ ;  /* 0x0000000818187810 */ /* 0x000fc40007ffe0ff */
[C---:B------:R-:W-:Y:S02]  /*0470*/  LEA R4, R22.reuse, R4, 0x3 ;  /* 0x0000000416047211 */ /* 0x040fe400078e18ff */
[C---:B------:R-:W-:Y:S02]  /*0480*/  LEA R6, R22.reuse, R6, 0x3 ;  /* 0x0000000616067211 */ /* 0x040fe400078e18ff */
[C---:B------:R-:W-:Y:S02]  /*0490*/  LEA R8, R22.reuse, R8, 0x3 ;  /* 0x0000000816087211 */ /* 0x040fe400078e18ff */
[C---:B------:R-:W-:Y:S02]  /*04a0*/  LEA R9, R22.reuse, R9, 0x3 ;  /* 0x0000000916097211 */ /* 0x040fe400078e18ff */
[C---:B------:R-:W-:Y:S02]  /*04b0*/  LEA R10, R22.reuse, R10, 0x3 ;  /* 0x0000000a160a7211 */ /* 0x040fe400078e18ff */
[----:B------:R-:W-:-:S02]  /*04c0*/  LEA R11, R22, R11, 0x3 ;  /* 0x0000000b160b7211 */ /* 0x000fc400078e18ff */
[C---:B------:R-:W-:Y:S02]  /*04d0*/  LEA R23, R22.reuse, R23, 0x3 ;  /* 0x0000001716177211 */ /* 0x040fe400078e18ff */
[----:B------:R-:W-:Y:S01]  /*04e0*/  LEA R25, R22, R25, 0x3 ;  /* 0x0000001916197211 */ /* 0x000fe200078e18ff */
[----:B---3--:R-:W-:-:S04]  /*04f0*/  FFMA R29, R29, R21, R28 ;  /* 0x000000151d1d7223 */ /* 0x008fc8000000001c */
[----:B--2---:R-:W-:Y:S01]  /*0500*/  FFMA R29, R27, R16, R29 ;  /* 0x000000101b1d7223 */ /* 0x004fe2000000001d */
[----:B------:R-:W-:-:S04]  /*0510*/  IADD3 R27, P1, PT, R14, 0x20, RZ ;  /* 0x000000200e1b7810 */ /* 0x000fc80007f3e0ff */
[----:B------:R-:W-:Y:S02]  /*0520*/  IADD3.X R16, PT, PT, RZ, R15, RZ, P1, !PT ;  /* 0x0000000fff107210 */ /* 0x000fe40000ffe4ff */
[----:B------:R-:W-:Y:S01]  /*0530*/  ISETP.NE.AND P1, PT, R24, RZ, PT ;  /* 0x000000ff1800720c */ /* 0x000fe20003f25270 */
[----:B----4-:R-:W-:-:S04]  /*0540*/  FFMA R29, R12, R18, R29 ;  /* 0x000000120c1d7223 */ /* 0x010fc8000000001d */
[----:B-----5:R-:W-:-:S08]  /*0550*/  FFMA R28, R26, R13, R29 ;  /* 0x0000000d1a1c7223 */ /* 0x020fd0000000001d */
[----:B------:R-:W-:Y:S05]  /*0560*/  @P1 BRA `(.L_x_2) ;  /* 0xfffffffc00401947 */ /* 0x000fea000383ffff */
.L_x_1:
[----:B------:R-:W-:Y:S05]  /*0570*/  @!P0 BRA `(.L_x_0) ;  /* 0x0000000400008947 */ /* 0x000fea0003800000 */
[----:B------:R-:W-:Y:S02]  /*0580*/  ISETP.GE.U32.AND P0, PT, R5, 0x4, PT ;  /* 0x000000040500780c */ /* 0x000fe40003f06070 */
[----:B------:R-:W-:-:S04]  /*0590*/  LOP3.LUT R16, R0, 0x3, RZ, 0xc0, !PT ;  /* 0x0000000300107812 */ /* 0x000fc800078ec0ff */
[----:B------:R-:W-:-:S07]  /*05a0*/  ISETP.NE.AND P1, PT, R16, RZ, PT ;  /* 0x000000ff1000720c */ /* 0x000fce0003f25270 */
[----:B------:R-:W-:Y:S06]  /*05b0*/  @!P0 BRA `(.L_x_3) ;  /* 0x0000000000748947 */ /* 0x000fec0003800000 */
[----:B------:R-:W0:Y:S01]  /*05c0*/  LDCU UR4, c[0x0][0x3d8] ;  /* 0x00007b00ff0477ac */ /* 0x000e220008000800 */
[----:B------:R-:W1:Y:S08]  /*05d0*/  LDC.64 R4, c[0x0][0x388] ;  /* 0x0000e200ff047b82 */ /* 0x000e700000000a00 */
[----:B------:R-:W2:Y:S01]  /*05e0*/  LDC.64 R8, c[0x0][0x380] ;  /* 0x0000e000ff087b82 */ /* 0x000ea20000000a00 */
[----:B0-----:R-:W-:-:S04]  /*05f0*/  IMAD R6, R7, UR4, R2 ;  /* 0x0000000407067c24 */ /* 0x001fc8000f8e0202 */
[C---:B------:R-:W-:Y:S01]  /*0600*/  IMAD R13, R6.reuse, UR4, R3 ;  /* 0x00000004060d7c24 */ /* 0x040fe2000f8e0203 */
[----:B------:R-:W-:-:S03]  /*0610*/  IADD3 R10, PT, PT, R6, UR4, RZ ;  /* 0x00000004060a7c10 */ /* 0x000fc6000fffe0ff */
[----:B-1----:R-:W-:Y:S01]  /*0620*/  IMAD.WIDE R12, R13, 0x4, R4 ;  /* 0x000000040d0c7825 */ /* 0x002fe200078e0204 */
[----:B------:R-:W-:-:S03]  /*0630*/  IADD3 R6, PT, PT, R10, UR4, RZ ;  /* 0x000000040a067c10 */ /* 0x000fc6000fffe0ff */
[--C-:B------:R-:W-:Y:S01]  /*0640*/  IMAD R15, R10, UR4, R3.reuse ;  /* 0x000000040a0f7c24 */ /* 0x100fe2000f8e0203 */
[C---:B------:R-:W-:Y:S01]  /*0650*/  IADD3 R10, PT, PT, R6.reuse, UR4, RZ ;  /* 0x00000004060a7c10 */ /* 0x040fe2000fffe0ff */
[----:B------:R-:W-:Y:S01]  /*0660*/  IMAD R11, R6, UR4, R3 ;  /* 0x00000004060b7c24 */ /* 0x000fe2000f8e0203 */
[----:B------:R-:W3:Y:S01]  /*0670*/  LDG.E R12, desc[UR6][R12.64] ;  /* 0x000000060c0c7981 */ /* 0x000ee2000c1e1900 */
[----:B--2---:R-:W-:-:S04]  /*0680*/  IMAD.WIDE.U32 R8, R7, 0x4, R8 ;  /* 0x0000000407087825 */ /* 0x004fc800078e0008 */
[----:B------:R-:W-:Y:S01]  /*0690*/  IMAD.WIDE R14, R15, 0x4, R4 ;  /* 0x000000040f0e7825 */ /* 0x000fe200078e0204 */
[----:B------:R-:W3:Y:S03]  /*06a0*/  LDG.E R17, desc[UR6][R8.64] ;  /* 0x0000000608117981 */ /* 0x000ee6000c1e1900 */
[----:B------:R-:W-:Y:S01]  /*06b0*/  IMAD R21, R10, UR4, R3 ;  /* 0x000000040a157c24 */ /* 0x000fe2000f8e0203 */
[----:B------:R-:W2:Y:S01]  /*06c0*/  LDG.E R19, desc[UR6][R8.64+0x4] ;  /* 0x0000040608137981 */ /* 0x000ea2000c1e1900 */
[----:B------:R-:W-:-:S03]  /*06d0*/  IMAD.WIDE R10, R11, 0x4, R4 ;  /* 0x000000040b0a7825 */ /* 0x000fc600078e0204 */
[----:B------:R-:W2:Y:S01]  /*06e0*/  LDG.E R14, desc[UR6][R14.64] ;  /* 0x000000060e0e7981 */ /* 0x000ea2000c1e1900 */
[----:B------:R-:W-:-:S03]  /*06f0*/  IMAD.WIDE R4, R21, 0x4, R4 ;  /* 0x0000000415047825 */ /* 0x000fc600078e0204 */
[----:B------:R-:W4:Y:S04]  /*0700*/  LDG.E R10, desc[UR6][R10.64] ;  /* 0x000000060a0a7981 */ /* 0x000f28000c1e1900 */
[----:B------:R-:W4:Y:S04]  /*0710*/  LDG.E R21, desc[UR6][R8.64+0x8] ;  /* 0x0000080608157981 */ /* 0x000f28000c1e1900 */
[----:B------:R-:W5:Y:S04]  /*0720*/  LDG.E R4, desc[UR6][R4.64] ;  /* 0x0000000604047981 */ /* 0x000f68000c1e1900 */
[----:B------:R-:W5:Y:S01]  /*0730*/  LDG.E R23, desc[UR6][R8.64+0xc] ;  /* 0x00000c0608177981 */ /* 0x000f62000c1e1900 */
[----:B------:R-:W-:Y:S01]  /*0740*/  IADD3 R7, PT, PT, R7, 0x4, RZ ;  /* 0x0000000407077810 */ /* 0x000fe20007ffe0ff */
[----:B---3--:R-:W-:-:S04]  /*0750*/  FFMA R12, R17, R12, R28 ;  /* 0x0000000c110c7223 */ /* 0x008fc8000000001c */
[----:B--2---:R-:W-:-:S04]  /*0760*/  FFMA R12, R19, R14, R12 ;  /* 0x0000000e130c7223 */ /* 0x004fc8000000000c */
[----:B----4-:R-:W-:-:S04]  /*0770*/  FFMA R12, R21, R10, R12 ;  /* 0x0000000a150c7223 */ /* 0x010fc8000000000c */
[----:B-----5:R-:W-:-:S07]  /*0780*/  FFMA R28, R23, R4, R12 ;  /* 0x00000004171c7223 */ /* 0x020fce000000000c */
.L_x_3:
[----:B------:R-:W-:Y:S05]  /*0790*/  @!P1 BRA `(.L_x_0) ;  /* 0x0000000000789947 */ /* 0x000fea0003800000 */
[----:B------:R-:W-:Y:S01]  /*07a0*/  ISETP.NE.AND P0, PT, R16, 0x1, PT ;  /* 0x000000011000780c */ /* 0x000fe20003f05270 */
[----:B------:R-:W0:Y:S01]  /*07b0*/  LDC.64 R4, c[0x0][0x380] ;  /* 0x0000e000ff047b82 */ /* 0x000e220000000a00 */
[----:B------:R-:W-:-:S04]  /*07c0*/  LOP3.LUT R0, R0, 0x1, RZ, 0xc0, !PT ;  /* 0x0000000100007812 */ /* 0x000fc800078ec0ff */
[----:B------:R-:W-:-:S03]  /*07d0*/  ISETP.NE.U32.AND P1, PT, R0, 0x1, PT ;  /* 0x000000010000780c */ /* 0x000fc60003f25070 */
[----:B------:R-:W1:Y:S08]  /*07e0*/  LDC.64 R12, c[0x0][0x388] ;  /* 0x0000e200ff0c7b82 */ /* 0x000e700000000a00 */
[----:B------:R-:W2:Y:S08]  /*07f0*/  @P0 LDC R0, c[0x0][0x3d8] ;  /* 0x0000f600ff000b82 */ /* 0x000eb00000000800 */
[----:B------:R-:W3:Y:S01]  /*0800*/  @!P1 LDC R16, c[0x0][0x3d8] ;  /* 0x0000f600ff109b82 */ /* 0x000ee20000000800 */
[----:B0-----:R-:W-:-:S05]  /*0810*/  @P0 IMAD.WIDE.U32 R4, R7, 0x4, R4 ;  /* 0x0000000407040825 */ /* 0x001fca00078e0004 */
[----:B------:R-:W4:Y:S02]  /*0820*/  @P0 LDG.E R19, desc[UR6][R4.64] ;  /* 0x0000000604130981 */ /* 0x000f24000c1e1900 */
[----:B------:R-:W0:Y:S08]  /*0830*/  LDC.64 R10, c[0x0][0x380] ;  /* 0x0000e000ff0a7b82 */ /* 0x000e300000000a00 */
[----:B------:R-:W5:Y:S01]  /*0840*/  LDC.64 R8, c[0x0][0x388] ;  /* 0x0000e200ff087b82 */ /* 0x000f620000000a00 */
[C---:B--2---:R-:W-:Y:S01]  /*0850*/  @P0 IMAD R15, R7.reuse, R0, R2 ;  /* 0x00000000070f0224 */ /* 0x044fe200078e0202 */
[----:B------:R-:W-:-:S04]  /*0860*/  @P0 IADD3 R7, PT, PT, R7, 0x2, RZ ;  /* 0x0000000207070810 */ /* 0x000fc80007ffe0ff */
[CC--:B------:R-:W-:Y:S01]  /*0870*/  @P0 IADD3 R6, PT, PT, R15.reuse, R0.reuse, RZ ;  /* 0x000000000f060210 */ /* 0x0c0fe20007ffe0ff */
[----:B------:R-:W-:-:S04]  /*0880*/  @P0 IMAD R15, R15, R0, R3 ;  /* 0x000000000f0f0224 */ /* 0x000fc800078e0203 */
[----:B------:R-:W-:Y:S02]  /*0890*/  @P0 IMAD R17, R6, R0, R3 ;  /* 0x0000000006110224 */ /* 0x000fe400078e0203 */
[----:B-1----:R-:W-:-:S04]  /*08a0*/  @P0 IMAD.WIDE R14, R15, 0x4, R12 ;  /* 0x000000040f0e0825 */ /* 0x002fc800078e020c */
[-C--:B---3--:R-:W-:Y:S02]  /*08b0*/  @!P1 IMAD R0, R7, R16.reuse, R2 ;  /* 0x0000001007009224 */ /* 0x088fe400078e0202 */
[----:B------:R-:W-:Y:S01]  /*08c0*/  @P0 IMAD.WIDE R12, R17, 0x4, R12 ;  /* 0x00000004110c0825 */ /* 0x000fe200078e020c */
[----:B------:R-:W4:Y:S03]  /*08d0*/  @P0 LDG.E R14, desc[UR6][R14.64] ;  /* 0x000000060e0e0981 */ /* 0x000f26000c1e1900 */
[----:B------:R-:W-:Y:S02]  /*08e0*/  @!P1 IMAD R17, R0, R16, R3 ;  /* 0x0000001000119224 */ /* 0x000fe400078e0203 */
[----:B0-----:R-:W-:Y:S01]  /*08f0*/  @!P1 IMAD.WIDE.U32 R10, R7, 0x4, R10 ;  /* 0x00000004070a9825 */ /* 0x001fe200078e000a */
[----:B------:R-:W2:Y:S03]  /*0900*/  @P0 LDG.E R12, desc[UR6][R12.64] ;  /* 0x000000060c0c0981 */ /* 0x000ea6000c1e1900 */
[----:B-----5:R-:W-:Y:S01]  /*0910*/  @!P1 IMAD.WIDE R8, R17, 0x4, R8 ;  /* 0x0000000411089825 */ /* 0x020fe200078e0208 */
[----:B------:R-:W2:Y:S04]  /*0920*/  @P0 LDG.E R0, desc[UR6][R4.64+0x4] ;  /* 0x0000040604000981 */ /* 0x000ea8000c1e1900 */
[----:B------:R-:W3:Y:S04]  /*0930*/  @!P1 LDG.E R11, desc[UR6][R10.64] ;  /* 0x000000060a0b9981 */ /* 0x000ee8000c1e1900 */
[----:B------:R-:W3:Y:S01]  /*0940*/  @!P1 LDG.E R8, desc[UR6][R8.64] ;  /* 0x0000000608089981 */ /* 0x000ee2000c1e1900 */
[----:B----4-:R-:W-:-:S04]  /*0950*/  @P0 FFMA R19, R19, R14, R28 ;  /* 0x0000000e13130223 */ /* 0x010fc8000000001c */
[----:B--2---:R-:W-:-:S04]  /*0960*/  @P0 FFMA R28, R0, R12, R19 ;  /* 0x0000000c001c0223 */ /* 0x004fc80000000013 */
[----:B---3--:R-:W-:-:S07]  /*0970*/  @!P1 FFMA R28, R11, R8, R28 ;  /* 0x000000080b1c9223 */ /* 0x008fce000000001c */
.L_x_0:
[----:B------:R-:W0:Y:S01]  /*0980*/  LDC.64 R6, c[0x0][0x390] ;  /* 0x0000e400ff067b82 */ /* 0x000e220000000a00 */
[----:B------:R-:W1:Y:S01]  /*0990*/  LDCU UR9, c[0x0][0x3d8] ;  /* 0x00007b00ff0977ac */ /* 0x000e620008000800 */
[----:B------:R-:W2:Y:S06]  /*09a0*/  LDCU UR8, c[0x0][0x398] ;  /* 0x00007300ff0877ac */ /* 0x000eac0008000800 */
[----:B------:R-:W3:Y:S08]  /*09b0*/  LDC.64 R8, c[0x0][0x3a0] ;  /* 0x0000e800ff087b82 */ /* 0x000ef00000000a00 */
[----:B------:R-:W4:Y:S01]  /*09c0*/  LDC.64 R4, c[0x0][0x3a8] ;  /* 0x0000ea00ff047b82 */ /* 0x000f220000000a00 */
[----:B-1----:R-:W-:-:S04]  /*09d0*/  IMAD R11, R2, UR9, R3 ;  /* 0x00000009020b7c24 */ /* 0x002fc8000f8e0203 */
[----:B0-----:R-:W-:-:S06]  /*09e0*/  IMAD.WIDE R6, R11, 0x4, R6 ;  /* 0x000000040b067825 */ /* 0x001fcc00078e0206 */
[----:B------:R-:W2:Y:S01]  /*09f0*/  LDG.E R6, desc[UR6][R6.64] ;  /* 0x0000000606067981 */ /* 0x000ea2000c1e1900 */
[----:B---3--:R-:W-:-:S06]  /*0a00*/  IMAD.WIDE R8, R11, 0x4, R8 ;  /* 0x000000040b087825 */ /* 0x008fcc00078e0208 */
[----:B------:R-:W2:Y:S01]  /*0a10*/  LDG.E R9, desc[UR6][R8.64] ;  /* 0x0000000608097981 */ /* 0x000ea2000c1e1900 */
[----:B----4-:R-:W-:-:S06]  /*0a20*/  IMAD.WIDE.U32 R10, R3, 0x4, R4 ;  /* 0x00000004030a7825 */ /* 0x010fcc00078e0004 */
[----:B------:R-:W3:Y:S01]  /*0a30*/  LDG.E R10, desc[UR6][R10.64] ;  /* 0x000000060a0a7981 */ /* 0x000ee2000c1e1900 */
[----:B------:R-:W0:Y:S01]  /*0a40*/  S2UR UR5, SR_CgaCtaId ;  /* 0x00000000000579c3 */ /* 0x000e220000008800 */
[----:B------:R-:W-:Y:S01]  /*0a50*/  UMOV UR4, 0x400 ;  /* 0x0000040000047882 */ /* 0x000fe20000000000 */
[----:B------:R-:W-:Y:S01]  /*0a60*/  ISETP.NE.AND P0, PT, R3, RZ, PT ;  /* 0x000000ff0300720c */ /* 0x000fe20003f05270 */
[----:B------:R-:W-:Y:S01]  /*0a70*/  BSSY.RECONVERGENT B0, `(.L_x_4) ;  /* 0x0000058000007945 */ /* 0x000fe20003800200 */
[----:B0-----:R-:W-:-:S06]  /*0a80*/  ULEA UR4, UR5, UR4, 0x18 ;  /* 0x0000000405047291 */ /* 0x001fcc000f8ec0ff */
[----:B------:R-:W-:Y:S01]  /*0a90*/  LEA R0, R3, UR4, 0x2 ;  /* 0x0000000403007c11 */ /* 0x000fe2000f8e10ff */
[----:B--2---:R-:W-:-:S04]  /*0aa0*/  FFMA R13, R9, UR8, R6 ;  /* 0x00000008090d7c23 */ /* 0x004fc80008000006 */
[----:B------:R-:W-:-:S04]  /*0ab0*/  FADD R13, R13, R28 ;  /* 0x0000001c0d0d7221 */ /* 0x000fc80000000000 */
[----:B---3--:R-:W-:-:S05]  /*0ac0*/  FMUL R13, R13, R10 ;  /* 0x0000000a0d0d7220 */ /* 0x008fca0000400000 */
[----:B------:R0:W-:Y:S01]  /*0ad0*/  STS [R0], R13 ;  /* 0x0000000d00007388 */ /* 0x0001e20000000800 */
[----:B------:R-:W-:Y:S06]  /*0ae0*/  BAR.SYNC.DEFER_BLOCKING 0x0 ;  /* 0x0000000000007b1d */ /* 0x000fec0000010000 */
[----:B------:R-:W-:Y:S05]  /*0af0*/  @P0 BRA `(.L_x_5) ;  /* 0x00000004003c0947 */ /* 0x000fea0003800000 */
[----:B0-----:R-:W-:Y:S01]  /*0b00*/  HFMA2 R0, -RZ, RZ, 0, 3.814697265625e-06 ;  /* 0x00000040ff007431 */ /* 0x001fe200000001ff */
[----:B------:R-:W-:-:S07]  /*0b10*/  CS2R R12, SRZ ;  /* 0x00000000000c7805 */ /* 0x000fce000001ff00 */
.L_x_6:
[----:B------:R-:W0:Y:S04]  /*0b20*/  LDS.128 R20, [R0+UR4+-0x40] ;  /* 0xffffc00400147984 */ /* 0x000e280008000c00 */
[----:B------:R-:W1:Y:S01]  /*0b30*/  LDS.128 R8, [R0+UR4+-0x30] ;  /* 0xffffd00400087984 */ /* 0x000e620008000c00 */
[----:B0-----:R-:W0:Y:S08]  /*0b40*/  F2F.F64.F32 R14, R20 ;  /* 0x00000014000e7310 */ /* 0x001e300000201800 */
[----:B------:R-:W2:Y:S01]  /*0b50*/  F2F.F64.F32 R24, R21 ;  /* 0x0000001500187310 */ /* 0x000ea20000201800 */
[----:B0-----:R-:W-:-:S07]  /*0b60*/  DADD R18, R14, R12 ;  /* 0x000000000e127229 */ /* 0x001fce000000000c */
[----:B------:R-:W0:Y:S01]  /*0b70*/  F2F.F64.F32 R6, R22 ;  /* 0x0000001600067310 */ /* 0x000e220000201800 */
[----:B------:R-:W3:Y:S01]  /*0b80*/  LDS.128 R12, [R0+UR4+-0x20] ;  /* 0xffffe004000c7984 */ /* 0x000ee20008000c00 */
[----:B--2---:R-:W-:-:S06]  /*0b90*/  DADD R24, R18, R24 ;  /* 0x0000000012187229 */ /* 0x004fcc0000000018 */
[----:B------:R-:W2:Y:S02]  /*0ba0*/  F2F.F64.F32 R16, R23 ;  /* 0x0000001700107310 */ /* 0x000ea40000201800 */
[----:B0-----:R-:W-:-:S06]  /*0bb0*/  DADD R24, R24, R6 ;  /* 0x0000000018187229 */ /* 0x001fcc0000000006 */
[----:B-1----:R-:W0:Y:S02]  /*0bc0*/  F2F.F64.F32 R18, R8 ;  /* 0x0000000800127310 */ /* 0x002e240000201800 */
[----:B--2---:R-:W-:-:S06]  /*0bd0*/  DADD R16, R24, R16 ;  /* 0x0000000018107229 */ /* 0x004fcc0000000010 */
[----:B------:R-:W1:Y:S02]  /*0be0*/  F2F.F64.F32 R6, R9 ;  /* 0x0000000900067310 */ /* 0x000e640000201800 */
[----:B0-----:R-:W-:-:S06]  /*0bf0*/  DADD R26, R16, R18 ;  /* 0x00000000101a7229 */ /* 0x001fcc0000000012 */
[----:B------:R-:W0:Y:S01]  /*0c00*/  F2F.F64.F32 R24, R10 ;  /* 0x0000000a00187310 */ /* 0x000e220000201800 */
[----:B------:R-:W2:Y:S01]  /*0c10*/  LDS.128 R16, [R0+UR4+-0x10] ;  /* 0xfffff00400107984 */ /* 0x000ea20008000c00 */
[----:B-1----:R-:W-:-:S06]  /*0c20*/  DADD R26, R26, R6 ;  /* 0x000000001a1a7229 */ /* 0x002fcc0000000006 */
[----:B------:R-:W1:Y:S02]  /*0c30*/  F2F.F64.F32 R20, R11 ;  /* 0x0000000b00147310 */ /* 0x000e640000201800 */
[----:B0-----:R-:W-:-:S06]  /*0c40*/  DADD R26, R26, R24 ;  /* 0x000000001a1a7229 */ /* 0x001fcc0000000018 */
[----:B---3--:R-:W0:Y:S02]  /*0c50*/  F2F.F64.F32 R6, R12 ;  /* 0x0000000c00067310 */ /* 0x008e240000201800 */
[----:B-1----:R-:W-:-:S06]  /*0c60*/  DADD R20, R26, R20 ;  /* 0x000000001a147229 */ /* 0x002fcc0000000014 */
[----:B------:R-:W1:Y:S02]  /*0c70*/  F2F.F64.F32 R24, R13 ;  /* 0x0000000d00187310 */ /* 0x000e640000201800 */
[----:B0-----:R-:W-:-:S06]  /*0c80*/  DADD R26, R20, R6 ;  /* 0x00000000141a7229 */ /* 0x001fcc0000000006 */
[----:B------:R-:W0:Y:S01]  /*0c90*/  F2F.F64.F32 R8, R14 ;  /* 0x0000000e00087310 */ /* 0x000e220000201800 */
[----:B------:R-:W3:Y:S01]  /*0ca0*/  LDS.128 R20, [R0+UR4] ;  /* 0x0000000400147984 */ /* 0x000ee20008000c00 */
[----:B-1----:R-:W-:-:S06]  /*0cb0*/  DADD R24, R26, R24 ;  /* 0x000000001a187229 */ /* 0x002fcc0000000018 */
[----:B------:R-:W1:Y:S02]  /*0cc0*/  F2F.F64.F32 R6, R15 ;  /* 0x0000000f00067310 */ /* 0x000e640000201800 */
[----:B0-----:R-:W-:-:S06]  /*0cd0*/  DADD R8, R24, R8 ;  /* 0x0000000018087229 */ /* 0x001fcc0000000008 */
[----:B--2---:R-:W0:Y:S02]  /*0ce0*/  F2F.F64.F32 R10, R16 ;  /* 0x00000010000a7310 */ /* 0x004e240000201800 */
[----:B-1----:R-:W-:-:S06]  /*0cf0*/  DADD R8, R8, R6 ;  /* 0x0000000008087229 */ /* 0x002fcc0000000006 */
[----:B------:R-:W1:Y:S02]  /*0d00*/  F2F.F64.F32 R24, R17 ;  /* 0x0000001100187310 */ /* 0x000e640000201800 */
[----:B0-----:R-:W-:-:S06]  /*0d10*/  DADD R12, R8, R10 ;  /* 0x00000000080c7229 */ /* 0x001fcc000000000a */
[----:B------:R-:W0:Y:S01]  /*0d20*/  F2F.F64.F32 R6, R18 ;  /* 0x0000001200067310 */ /* 0x000e220000201800 */
[----:B------:R-:W2:Y:S01]  /*0d30*/  LDS.128 R8, [R0+UR4+0x10] ;  /* 0x0000100400087984 */ /* 0x000ea20008000c00 */
[----:B-1----:R-:W-:-:S06]  /*0d40*/  DADD R24, R12, R24 ;  /* 0x000000000c187229 */ /* 0x002fcc0000000018 */
[----:B------:R-:W1:Y:S02]  /*0d50*/  F2F.F64.F32 R26, R19 ;  /* 0x00000013001a7310 */ /* 0x000e640000201800 */
[----:B0-----:R-:W-:-:S06]  /*0d60*/  DADD R6, R24, R6 ;  /* 0x0000000018067229 */ /* 0x001fcc0000000006 */
[----:B---3--:R-:W0:Y:S02]  /*0d70*/  F2F.F64.F32 R12, R20 ;  /* 0x00000014000c7310 */ /* 0x008e240000201800 */
[----:B-1----:R-:W-:-:S06]  /*0d80*/  DADD R26, R6, R26 ;  /* 0x00000000061a7229 */ /* 0x002fcc000000001a */
[----:B------:R-:W1:Y:S02]  /*0d90*/  F2F.F64.F32 R14, R21 ;  /* 0x00000015000e7310 */ /* 0x000e640000201800 */
[----:B0-----:R-:W-:-:S06]  /*0da0*/  DADD R12, R26, R12 ;  /* 0x000000001a0c7229 */ /* 0x001fcc000000000c */
[----:B------:R-:W0:Y:S02]  /*0db0*/  F2F.F64.F32 R6, R22 ;  /* 0x0000001600067310 */ /* 0x000e240000201800 */
[----:B-1----:R-:W-:-:S06]  /*0dc0*/  DADD R26, R12, R14 ;  /* 0x000000000c1a7229 */ /* 0x002fcc000000000e */
[----:B------:R-:W1:Y:S01]  /*0dd0*/  F2F.F64.F32 R24, R23 ;  /* 0x0000001700187310 */ /* 0x000e620000201800 */
[----:B------:R-:W3:Y:S01]  /*0de0*/  LDS.128 R12, [R0+UR4+0x20] ;  /* 0x00002004000c7984 */ /* 0x000ee20008000c00 */
[----:B0-----:R-:W-:-:S06]  /*0df0*/  DADD R6, R26, R6 ;  /* 0x000000001a067229 */ /* 0x001fcc0000000006 */
[----:B--2---:R-:W0:Y:S02]  /*0e00*/  F2F.F64.F32 R16, R8 ;  /* 0x0000000800107310 */ /* 0x004e240000201800 */
[----:B-1----:R-:W-:-:S06]  /*0e10*/  DADD R24, R6, R24 ;  /* 0x0000000006187229 */ /* 0x002fcc0000000018 */
[----:B------:R-:W1:Y:S02]  /*0e20*/  F2F.F64.F32 R18, R9 ;  /* 0x0000000900127310 */ /* 0x000e640000201800 */
[----:B0-----:R-:W-:-:S06]  /*0e30*/  DADD R16, R24, R16 ;  /* 0x0000000018107229 */ /* 0x001fcc0000000010 */
[----:B------:R-:W0:Y:S02]  /*0e40*/  F2F.F64.F32 R6, R10 ;  /* 0x0000000a00067310 */ /* 0x000e240000201800 */
[----:B-1----:R-:W-:-:S06]  /*0e50*/  DADD R20, R16, R18 ;  /* 0x0000000010147229 */ /* 0x002fcc0000000012 */
[----:B------:R-:W1:Y:S01]  /*0e60*/  F2F.F64.F32 R24, R11 ;  /* 0x0000000b00187310 */ /* 0x000e620000201800 */
[----:B------:R2:W4:Y:S01]  /*0e70*/  LDS.128 R16, [R0+UR4+0x30] ;  /* 0x0000300400107984 */ /* 0x0005220008000c00 */
[----:B0-----:R-:W-:-:S06]  /*0e80*/  DADD R6, R20, R6 ;  /* 0x0000000014067229 */ /* 0x001fcc0000000006 */
[----:B---3--:R-:W0:Y:S01]  /*0e90*/  F2F.F64.F32 R20, R12 ;  /* 0x0000000c00147310 */ /* 0x008e220000201800 */
[----:B--2---:R-:W-:-:S04]  /*0ea0*/  IADD3 R0, PT, PT, R0, 0x80, RZ ;  /* 0x0000008000007810 */ /* 0x004fc80007ffe0ff */
[----:B------:R-:W-:Y:S01]  /*0eb0*/  ISETP.NE.AND P1, PT, R0, 0x440, PT ;  /* 0x000004400000780c */ /* 0x000fe20003f25270 */
[----:B-1----:R-:W-:Y:S02]  /*0ec0*/  DADD R6, R6, R24 ;  /* 0x0000000006067229 */ /* 0x002fe40000000018 */
[----:B------:R-:W1:Y:S06]  /*0ed0*/  F2F.F64.F32 R22, R13 ;  /* 0x0000000d00167310 */ /* 0x000e6c0000201800 */
[----:B0-----:R-:W-:Y:S02]  /*0ee0*/  DADD R6, R6, R20 ;  /* 0x0000000006067229 */ /* 0x001fe40000000014 */
[----:B------:R-:W0:Y:S06]  /*0ef0*/  F2F.F64.F32 R8, R14 ;  /* 0x0000000e00087310 */ /* 0x000e2c0000201800 */
[----:B-1----:R-:W-:-:S02]  /*0f00*/  DADD R6, R6, R22 ;  /* 0x0000000006067229 */ /* 0x002fc40000000016 */
[----:B------:R-:W1:Y:S06]  /*0f10*/  F2F.F64.F32 R20, R15 ;  /* 0x0000000f00147310 */ /* 0x000e6c0000201800 */
[----:B0-----:R-:W-:Y:S02]  /*0f20*/  DADD R6, R6, R8 ;  /* 0x0000000006067229 */ /* 0x001fe40000000008 */
[----:B----4-:R-:W-:Y:S06]  /*0f30*/  F2F.F64.F32 R10, R17 ;  /* 0x00000011000a7310 */ /* 0x010fec0000201800 */
[----:B-1----:R-:W-:-:S02]  /*0f40*/  DADD R6, R6, R20 ;  /* 0x0000000006067229 */ /* 0x002fc40000000014 */
[----:B------:R-:W0:Y:S08]  /*0f50*/  F2F.F64.F32 R8, R16 ;  /* 0x0000001000087310 */ /* 0x000e300000201800 */
[----:B------:R-:W-:Y:S01]  /*0f60*/  F2F.F64.F32 R12, R19 ;  /* 0x00000013000c7310 */ /* 0x000fe20000201800 */
[----:B0-----:R-:W-:-:S07]  /*0f70*/  DADD R6, R6, R8 ;  /* 0x0000000006067229 */ /* 0x001fce0000000008 */
[----:B------:R-:W0:Y:S01]  /*0f80*/  F2F.F64.F32 R8, R18 ;  /* 0x0000001200087310 */ /* 0x000e220000201800 */
[----:B------:R-:W-:-:S08]  /*0f90*/  DADD R6, R6, R10 ;  /* 0x0000000006067229 */ /* 0x000fd0000000000a */
[----:B0-----:R-:W-:-:S08]  /*0fa0*/  DADD R6, R6, R8 ;  /* 0x0000000006067229 */ /* 0x001fd00000000008 */
[----:B------:R-:W-:Y:S01]  /*0fb0*/  DADD R12, R6, R12 ;  /* 0x00000000060c7229 */ /* 0x000fe2000000000c */
[----:B------:R-:W-:Y:S10]  /*0fc0*/  @P1 BRA `(.L_x_6) ;  /* 0xfffffff800d41947 */ /* 0x000ff4000383ffff */
[----:B------:R-:W0:Y:S02]  /*0fd0*/  F2F.F32.F64 R12, R12 ;  /* 0x0000000c000c7310 */ /* 0x000e240000301000 */
[----:B0-----:R1:W-:Y:S02]  /*0fe0*/  STS [UR4], R12 ;  /* 0x0000000cff007988 */ /* 0x0013e40008000804 */
.L_x_5:
[----:B------:R-:W-:Y:S05]  /*0ff0*/  BSYNC.RECONVERGENT B0 ;  /* 0x0000000000007941 */ /* 0x000fea0003800200 */
.L_x_4:
[----:B------:R-:W-:Y:S06]  /*1000*/  BAR.SYNC.DEFER_BLOCKING 0x0 ;  /* 0x0000000000007b1d */ /* 0x000fec0000010000 */
[----:B------:R-:W-:Y:S05]  /*1010*/  @P0 EXIT ;  /* 0x000000000000094d */ /* 0x000fea0003800000 */
[----:B------:R-:W0:Y:S01]  /*1020*/  LDS R3, [UR4] ;  /* 0x00000004ff037984 */ /* 0x000e220008000800 */
[----:B-1----:R-:W-:Y:S01]  /*1030*/  HFMA2 R12, -RZ, RZ, 1.125, -9232 ;  /* 0x3c80f082ff0c7431 */ /* 0x002fe200000001ff */
[----:B------:R-:W1:Y:S01]  /*1040*/  LDC.64 R6, c[0x0][0x3b8] ;  /* 0x0000ee00ff067b82 */ /* 0x000e620000000a00 */
[----:B------:R-:W-:Y:S01]  /*1050*/  MOV R10, 0x3f800000 ;  /* 0x3f800000000a7802 */ /* 0x000fe20000000f00 */
[----:B------:R-:W-:-:S06]  /*1060*/  IMAD.WIDE.U32 R4, R2, 0x4, R4 ;  /* 0x0000000402047825 */ /* 0x000fcc00078e0004 */
[----:B------:R-:W2:Y:S01]  /*1070*/  LDC R15, c[0x0][0x3c8] ;  /* 0x0000f200ff0f7b82 */ /* 0x000ea20000000800 */
[----:B-1----:R-:W-:-:S04]  /*1080*/  IMAD.WIDE.U32 R6, R2, 0x4, R6 ;  /* 0x0000000402067825 */ /* 0x002fc800078e0006 */
[----:B0-----:R-:W-:-:S04]  /*1090*/  FMUL R0, R3, R3 ;  /* 0x0000000303007220 */ /* 0x001fc80000400000 */
[----:B------:R-:W-:-:S04]  /*10a0*/  FMUL R0, R3, R0 ;  /* 0x0000000003007220 */ /* 0x000fc80000400000 */
[----:B------:R-:W-:Y:S01]  /*10b0*/  FFMA R0, R0, 0.044714998453855514526, R3 ;  /* 0x3d37271300007823 */ /* 0x000fe20000000003 */
[----:B------:R-:W-:-:S03]  /*10c0*/  FMUL R3, R3, 0.5 ;  /* 0x3f00000003037820 */ /* 0x000fc60000400000 */
[----:B------:R-:W-:-:S04]  /*10d0*/  FMUL R8, R0, 0.79788458347320556641 ;  /* 0x3f4c422a00087820 */ /* 0x000fc80000400000 */
[C---:B------:R-:W-:Y:S01]  /*10e0*/  FMUL R0, |R8|.reuse, 2.8853900432586669922 ;  /* 0x4038aa3b08007820 */ /* 0x040fe20000400200 */
[C---:B------:R-:W-:Y:S01]  /*10f0*/  FMUL R13, R8.reuse, R8 ;  /* 0x00000008080d7220 */ /* 0x040fe20000400000 */
[C---:B------:R-:W-:Y:S02]  /*1100*/  FSETP.GE.AND P1, PT, |R8|.reuse, 0.60000002384185791016, PT ;  /* 0x3f19999a0800780b */ /* 0x040fe40003f26200 */
[----:B------:R-:W-:Y:S01]  /*1110*/  FSETP.GE.AND P0, PT, |R8|, 9.010913848876953125, PT ;  /* 0x41102cb40800780b */ /* 0x000fe20003f06200 */
[C---:B------:R-:W-:Y:S01]  /*1120*/  FFMA R12, R13.reuse, R12, -0.052303962409496307373 ;  /* 0xbd563cae0d0c7423 */ /* 0x040fe2000000000c */
[----:B------:R-:W0:Y:S02]  /*1130*/  MUFU.EX2 R0, R0 ;  /* 0x0000000000007308 */ /* 0x000e240000000800 */
[----:B0-----:R-:W-:Y:S01]  /*1140*/  FADD R9, R0, 1 ;  /* 0x3f80000000097421 */ /* 0x001fe20000000000 */
[----:B------:R-:W-:-:S04]  /*1150*/  FFMA R0, R13, R12, 0.1331529766321182251 ;  /* 0x3e0859410d007423 */ /* 0x000fc8000000000c */
[C---:B------:R-:W-:Y:S01]  /*1160*/  FFMA R0, R13.reuse, R0, -0.33332768082618713379 ;  /* 0xbeaaa9ed0d007423 */ /* 0x040fe20000000000 */
[----:B------:R-:W0:Y:S03]  /*1170*/  MUFU.RCP R9, R9 ;  /* 0x0000000900097308 */ /* 0x000e260000001000 */
[----:B------:R-:W-:Y:S01]  /*1180*/  FFMA R13, R13, R0, RZ ;  /* 0x000000000d0d7223 */ /* 0x000fe200000000ff */
[----:B0-----:R-:W-:-:S05]  /*1190*/  FFMA R10, R9, -2, R10 ;  /* 0xc0000000090a7823 */ /* 0x001fca000000000a */
[----:B------:R-:W-:-:S04]  /*11a0*/  FSEL R11, R10, 1, !P0 ;  /* 0x3f8000000a0b7808 */ /* 0x000fc80004000000 */
[--C-:B------:R-:W-:Y:S01]  /*11b0*/  LOP3.LUT R11, R11, 0x80000000, R8.reuse, 0xb8, !PT ;  /* 0x800000000b0b7812 */ /* 0x100fe200078eb808 */
[----:B------:R-:W-:Y:S02]  /*11c0*/  @!P1 FFMA R11, R8, R13, R8 ;  /* 0x0000000d080b9223 */ /* 0x000fe40000000008 */
[----:B------:R-:W0:Y:S02]  /*11d0*/  LDC.64 R8, c[0x0][0x3d0] ;  /* 0x0000f400ff087b82 */ /* 0x000e240000000a00 */
[----:B------:R-:W-:-:S04]  /*11e0*/  FADD R0, R11, 1 ;  /* 0x3f8000000b007421 */ /* 0x000fc80000000000 */
[----:B------:R-:W-:-:S05]  /*11f0*/  FMUL R11, R3, R0 ;  /* 0x00000000030b7220 */ /* 0x000fca0000400000 */
[----:B------:R-:W-:Y:S04]  /*1200*/  STG.E desc[UR6][R6.64], R11 ;  /* 0x0000000b06007986 */ /* 0x000fe8000c101906 */
[----:B------:R-:W3:Y:S01]  /*1210*/  LDG.E R0, desc[UR6][R4.64] ;  /* 0x0000000604007981 */ /* 0x000ee2000c1e1900 */
[----:B------:R-:W-:Y:S01]  /*1220*/  FMUL R3, R11, 0.15000000596046447754 ;  /* 0x3e19999a0b037820 */ /* 0x000fe20000400000 */
[----:B--2---:R-:W-:-:S03]  /*1230*/  IMAD R15, R15, UR9, R2 ;  /* 0x000000090f0f7c24 */ /* 0x004fc6000f8e0202 */
[----:B---3--:R-:W-:Y:S01]  /*1240*/  FFMA R13, R0, 0.85000002384185791016, R3 ;  /* 0x3f59999a000d7823 */ /* 0x008fe20000000003 */
[----:B0-----:R-:W-:-:S04]  /*1250*/  IMAD.WIDE.U32 R2, R15, 0x4, R8 ;  /* 0x000000040f027825 */ /* 0x001fc800078e0008 */
[----:B------:R-:W-:Y:S04]  /*1260*/  STG.E desc[UR6][R4.64], R13 ;  /* 0x0000000d04007986 */ /* 0x000fe8000c101906 */
[----:B------:R-:W-:Y:S01]  /*1270*/  STG.E desc[UR6][R2.64], R13 ;  /* 0x0000000d02007986 */ /* 0x000fe2000c101906 */
[----:B------:R-:W-:Y:S05]  /*1280*/  EXIT ;  /* 0x000000000000794d */ /* 0x000fea0003800000 */
.L_x_7:
[----:B------:R-:W-:-:S00]  /*1290*/  BRA `(.L_x_7) ;  /* 0xfffffffc00fc7947 */ /* 0x000fc0000383ffff */
[----:B------:R-:W-:-:S00]  /*12a0*/  NOP ;  /* 0x0000000000007918 */ /* 0x000fc00000000000 */
        /* <DEDUP_REMOVED lines=13> */
.L_x_8:


//--------------------- .nv.shared._Z16torch_sum_kernelPKfS0_S0_fS0_PfS1_S1_S1_iS1_ii --------------------------
	.section	.nv.shared._Z16torch_sum_kernelPKfS0_S0_fS0_PfS1_S1_S1_iS1_ii,"aw",@nobits
	.sectionflags	@""
	.align	4
.nv.shared._Z16torch_sum_kernelPKfS0_S0_fS0_PfS1_S1_S1_iS1_ii:
	.zero		2048


//--------------------- .nv.shared.reserved.0     --------------------------
	.section	.nv.shared.reserved.0,"aw",@nobits
	.weak		__nv_reservedSMEM_offset_0_alias
	.size		__nv_reservedSMEM_offset_0_alias, 0, 64
	.other		__nv_reservedSMEM_offset_0_alias,@"STO_CUDA_RESERVED_SHARED STV_DEFAULT"
__nv_reservedSMEM_offset_0_alias:
	.zero		0
	.zero		64


//--------------------- .nv.constant0._Z16torch_sum_kernelPKfS0_S0_fS0_PfS1_S1_S1_iS1_ii --------------------------
	.section	.nv.constant0._Z16torch_sum_kernelPKfS0_S0_fS0_PfS1_S1_S1_iS1_ii,"a",@progbits
	.sectionflags	@""
	.align	4
.nv.constant0._Z16torch_sum_kernelPKfS0_S0_fS0_PfS1_S1_S1_iS1_ii:
	.zero		992


//--------------------- SYMBOLS --------------------------

	.type		.nv.reservedSmem.offset0,@object
	.size		.nv.reservedSmem.offset0,0x4
	.type		.nv.reservedSmem.cap,@object
	.size		.nv.reservedSmem.cap,0x4
